//
// Generated by NVIDIA NVVM Compiler
//
// Compiler Build ID: CL-36424714
// Cuda compilation tools, release 13.0, V13.0.88
// Based on NVVM 20.0.0
//

.version 9.0
.target sm_100
.address_size 64

	// .globl	_Z13cudaMatrixAddPfS_S_ii

.visible .entry _Z13cudaMatrixAddPfS_S_ii(
	.param .u64 .ptr .align 1 _Z13cudaMatrixAddPfS_S_ii_param_0,
	.param .u64 .ptr .align 1 _Z13cudaMatrixAddPfS_S_ii_param_1,
	.param .u64 .ptr .align 1 _Z13cudaMatrixAddPfS_S_ii_param_2,
	.param .u32 _Z13cudaMatrixAddPfS_S_ii_param_3,
	.param .u32 _Z13cudaMatrixAddPfS_S_ii_param_4
)
{
	.reg .b32 	%r<5>;
	.reg .b32 	%f<4>;
	.reg .b64 	%rd<14>;

	ld.param.u64 	%rd1, [_Z13cudaMatrixAddPfS_S_ii_param_0];
	ld.param.u64 	%rd2, [_Z13cudaMatrixAddPfS_S_ii_param_1];
	ld.param.u64 	%rd3, [_Z13cudaMatrixAddPfS_S_ii_param_2];
	ld.param.u32 	%r1, [_Z13cudaMatrixAddPfS_S_ii_param_4];
	cvta.to.global.u64 	%rd4, %rd3;
	cvta.to.global.u64 	%rd5, %rd2;
	cvta.to.global.u64 	%rd6, %rd1;
	mov.u32 	%r2, %ctaid.x;
	mov.u32 	%r3, %tid.x;
	mul.lo.s32 	%r4, %r1, %r2;
	cvt.s64.s32 	%rd7, %r4;
	cvt.u64.u32 	%rd8, %r3;
	add.s64 	%rd9, %rd7, %rd8;
	shl.b64 	%rd10, %rd9, 2;
	add.s64 	%rd11, %rd6, %rd10;
	ld.global.f32 	%f1, [%rd11];
	add.s64 	%rd12, %rd5, %rd10;
	ld.global.f32 	%f2, [%rd12];
	add.f32 	%f3, %f1, %f2;
	add.s64 	%rd13, %rd4, %rd10;
	st.global.f32 	[%rd13], %f3;
	ret;

}
	// .globl	_Z14cudaMatrixMultPfS_S_i
.visible .entry _Z14cudaMatrixMultPfS_S_i(
	.param .u64 .ptr .align 1 _Z14cudaMatrixMultPfS_S_i_param_0,
	.param .u64 .ptr .align 1 _Z14cudaMatrixMultPfS_S_i_param_1,
	.param .u64 .ptr .align 1 _Z14cudaMatrixMultPfS_S_i_param_2,
	.param .u32 _Z14cudaMatrixMultPfS_S_i_param_3
)
{
	.reg .pred 	%p<10>;
	.reg .b32 	%r<65>;
	.reg .b32 	%f<56>;
	.reg .b64 	%rd<64>;

	ld.param.u64 	%rd12, [_Z14cudaMatrixMultPfS_S_i_param_0];
	ld.param.u64 	%rd13, [_Z14cudaMatrixMultPfS_S_i_param_1];
	ld.param.u64 	%rd14, [_Z14cudaMatrixMultPfS_S_i_param_2];
	ld.param.u32 	%r34, [_Z14cudaMatrixMultPfS_S_i_param_3];
	cvta.to.global.u64 	%rd1, %rd13;
	cvta.to.global.u64 	%rd2, %rd12;
	cvta.to.global.u64 	%rd15, %rd14;
	mov.u32 	%r35, %ctaid.x;
	mov.u32 	%r36, %tid.x;
	mul.lo.s32 	%r37, %r34, %r35;
	cvt.s64.s32 	%rd3, %r37;
	cvt.u64.u32 	%rd4, %r36;
	add.s64 	%rd16, %rd3, %rd4;
	shl.b64 	%rd17, %rd16, 2;
	add.s64 	%rd5, %rd15, %rd17;
	mov.b32 	%r38, 0;
	st.global.u32 	[%rd5], %r38;
	setp.lt.s32 	%p1, %r34, 1;
	@%p1 bra 	$L__BB1_12;
	and.b32  	%r1, %r34, 7;
	setp.lt.u32 	%p2, %r34, 8;
	mov.b32 	%r63, 0;
	mov.f32 	%f53, 0f00000000;
	@%p2 bra 	$L__BB1_4;
	cvt.u32.u64 	%r40, %rd4;
	and.b32  	%r63, %r34, 2147483640;
	neg.s32 	%r61, %r63;
	add.s32 	%r60, %r40, %r34;
	shl.b32 	%r5, %r34, 3;
	shl.b32 	%r41, %r34, 1;
	add.s32 	%r59, %r40, %r41;
	mad.lo.s32 	%r58, %r34, 3, %r40;
	shl.b32 	%r42, %r34, 2;
	add.s32 	%r57, %r40, %r42;
	mad.lo.s32 	%r56, %r34, 5, %r40;
	mad.lo.s32 	%r55, %r34, 6, %r40;
	mad.lo.s32 	%r54, %r34, 7, %r40;
	shl.b64 	%rd18, %rd4, 2;
	add.s64 	%rd63, %rd1, %rd18;
	shl.b64 	%rd19, %rd3, 2;
	add.s64 	%rd20, %rd19, %rd2;
	add.s64 	%rd62, %rd20, 16;
	mov.f32 	%f53, 0f00000000;
$L__BB1_3:
	.pragma "nounroll";
	ld.global.f32 	%f10, [%rd62+-16];
	ld.global.f32 	%f11, [%rd63];
	fma.rn.f32 	%f12, %f10, %f11, %f53;
	st.global.f32 	[%rd5], %f12;
	ld.global.f32 	%f13, [%rd62+-12];
	mul.wide.u32 	%rd21, %r60, 4;
	add.s64 	%rd22, %rd1, %rd21;
	ld.global.f32 	%f14, [%rd22];
	fma.rn.f32 	%f15, %f13, %f14, %f12;
	st.global.f32 	[%rd5], %f15;
	ld.global.f32 	%f16, [%rd62+-8];
	mul.wide.u32 	%rd23, %r59, 4;
	add.s64 	%rd24, %rd1, %rd23;
	ld.global.f32 	%f17, [%rd24];
	fma.rn.f32 	%f18, %f16, %f17, %f15;
	st.global.f32 	[%rd5], %f18;
	ld.global.f32 	%f19, [%rd62+-4];
	mul.wide.u32 	%rd25, %r58, 4;
	add.s64 	%rd26, %rd1, %rd25;
	ld.global.f32 	%f20, [%rd26];
	fma.rn.f32 	%f21, %f19, %f20, %f18;
	st.global.f32 	[%rd5], %f21;
	ld.global.f32 	%f22, [%rd62];
	mul.wide.u32 	%rd27, %r57, 4;
	add.s64 	%rd28, %rd1, %rd27;
	ld.global.f32 	%f23, [%rd28];
	fma.rn.f32 	%f24, %f22, %f23, %f21;
	st.global.f32 	[%rd5], %f24;
	ld.global.f32 	%f25, [%rd62+4];
	mul.wide.u32 	%rd29, %r56, 4;
	add.s64 	%rd30, %rd1, %rd29;
	ld.global.f32 	%f26, [%rd30];
	fma.rn.f32 	%f27, %f25, %f26, %f24;
	st.global.f32 	[%rd5], %f27;
	ld.global.f32 	%f28, [%rd62+8];
	mul.wide.u32 	%rd31, %r55, 4;
	add.s64 	%rd32, %rd1, %rd31;
	ld.global.f32 	%f29, [%rd32];
	fma.rn.f32 	%f30, %f28, %f29, %f27;
	st.global.f32 	[%rd5], %f30;
	ld.global.f32 	%f31, [%rd62+12];
	mul.wide.u32 	%rd33, %r54, 4;
	add.s64 	%rd34, %rd1, %rd33;
	ld.global.f32 	%f32, [%rd34];
	fma.rn.f32 	%f53, %f31, %f32, %f30;
	st.global.f32 	[%rd5], %f53;
	add.s32 	%r61, %r61, 8;
	add.s32 	%r60, %r60, %r5;
	add.s32 	%r59, %r59, %r5;
	add.s32 	%r58, %r58, %r5;
	add.s32 	%r57, %r57, %r5;
	add.s32 	%r56, %r56, %r5;
	add.s32 	%r55, %r55, %r5;
	add.s32 	%r54, %r54, %r5;
	mul.wide.u32 	%rd35, %r5, 4;
	add.s64 	%rd63, %rd63, %rd35;
	add.s64 	%rd62, %rd62, 32;
	setp.ne.s32 	%p3, %r61, 0;
	@%p3 bra 	$L__BB1_3;
$L__BB1_4:
	setp.eq.s32 	%p4, %r1, 0;
	@%p4 bra 	$L__BB1_12;
	and.b32  	%r29, %r34, 3;
	setp.lt.u32 	%p5, %r1, 4;
	@%p5 bra 	$L__BB1_7;
	cvt.u32.u64 	%r43, %rd4;
	cvt.u64.u32 	%rd36, %r63;
	add.s64 	%rd37, %rd36, %rd3;
	shl.b64 	%rd38, %rd37, 2;
	add.s64 	%rd39, %rd2, %rd38;
	ld.global.f32 	%f33, [%rd39];
	mad.lo.s32 	%r44, %r63, %r34, %r43;
	mul.wide.u32 	%rd40, %r44, 4;
	add.s64 	%rd41, %rd1, %rd40;
	ld.global.f32 	%f34, [%rd41];
	fma.rn.f32 	%f35, %f33, %f34, %f53;
	st.global.f32 	[%rd5], %f35;
	ld.global.f32 	%f36, [%rd39+4];
	add.s32 	%r45, %r44, %r34;
	mul.wide.u32 	%rd42, %r45, 4;
	add.s64 	%rd43, %rd1, %rd42;
	ld.global.f32 	%f37, [%rd43];
	fma.rn.f32 	%f38, %f36, %f37, %f35;
	st.global.f32 	[%rd5], %f38;
	ld.global.f32 	%f39, [%rd39+8];
	add.s32 	%r46, %r45, %r34;
	mul.wide.u32 	%rd44, %r46, 4;
	add.s64 	%rd45, %rd1, %rd44;
	ld.global.f32 	%f40, [%rd45];
	fma.rn.f32 	%f41, %f39, %f40, %f38;
	st.global.f32 	[%rd5], %f41;
	ld.global.f32 	%f42, [%rd39+12];
	add.s32 	%r47, %r46, %r34;
	mul.wide.u32 	%rd46, %r47, 4;
	add.s64 	%rd47, %rd1, %rd46;
	ld.global.f32 	%f43, [%rd47];
	fma.rn.f32 	%f53, %f42, %f43, %f41;
	st.global.f32 	[%rd5], %f53;
	add.s32 	%r63, %r63, 4;
$L__BB1_7:
	setp.eq.s32 	%p6, %r29, 0;
	@%p6 bra 	$L__BB1_12;
	setp.eq.s32 	%p7, %r29, 1;
	@%p7 bra 	$L__BB1_10;
	cvt.u32.u64 	%r48, %rd4;
	cvt.u64.u32 	%rd48, %r63;
	add.s64 	%rd49, %rd48, %rd3;
	shl.b64 	%rd50, %rd49, 2;
	add.s64 	%rd51, %rd2, %rd50;
	ld.global.f32 	%f44, [%rd51];
	mad.lo.s32 	%r49, %r63, %r34, %r48;
	mul.wide.u32 	%rd52, %r49, 4;
	add.s64 	%rd53, %rd1, %rd52;
	ld.global.f32 	%f45, [%rd53];
	fma.rn.f32 	%f46, %f44, %f45, %f53;
	st.global.f32 	[%rd5], %f46;
	ld.global.f32 	%f47, [%rd51+4];
	add.s32 	%r50, %r49, %r34;
	mul.wide.u32 	%rd54, %r50, 4;
	add.s64 	%rd55, %rd1, %rd54;
	ld.global.f32 	%f48, [%rd55];
	fma.rn.f32 	%f53, %f47, %f48, %f46;
	st.global.f32 	[%rd5], %f53;
	add.s32 	%r63, %r63, 2;
$L__BB1_10:
	and.b32  	%r51, %r34, 1;
	setp.eq.b32 	%p8, %r51, 1;
	not.pred 	%p9, %p8;
	@%p9 bra 	$L__BB1_12;
	cvt.u32.u64 	%r52, %rd4;
	cvt.u64.u32 	%rd56, %r63;
	add.s64 	%rd57, %rd56, %rd3;
	shl.b64 	%rd58, %rd57, 2;
	add.s64 	%rd59, %rd2, %rd58;
	ld.global.f32 	%f49, [%rd59];
	mad.lo.s32 	%r53, %r63, %r34, %r52;
	mul.wide.u32 	%rd60, %r53, 4;
	add.s64 	%rd61, %rd1, %rd60;
	ld.global.f32 	%f50, [%rd61];
	fma.rn.f32 	%f51, %f49, %f50, %f53;
	st.global.f32 	[%rd5], %f51;
$L__BB1_12:
	ret;

}


// ===== COMPILED SASS (sm_100) =====

	.target	sm_100

	.elftype	@"ET_EXEC"


//--------------------- .note.nv.tkinfo           --------------------------
	.section	.note.nv.tkinfo,"",@"SHT_NOTE"
	.sectionflags	@"SHF_NOTE_NV_TKINFO"
	.tkinfo
        /*0018*/ 	.word	0x00000002
        /*0030*/ 	.string	""
        /*0030*/ 	.string	"ptxas"
        /*0030*/ 	.string	"Cuda compilation tools, release 13.0, V13.0.88"
        /*0030*/ 	.string	"Build cuda_13.0.r13.0/compiler.36424714_0"
        /*0030*/ 	.string	"-arch sm_100 -m 64 "



//--------------------- .note.nv.cuinfo           --------------------------
	.section	.note.nv.cuinfo,"",@"SHT_NOTE"
	.sectionflags	@"SHF_NOTE_NV_CUINFO"
        /*0018*/ 	.short	0x0002
        /*001a*/ 	.short	0x0064
        /*001c*/ 	.short	0x0082
	.zero		2


//--------------------- .nv.info                  --------------------------
	.section	.nv.info,"",@"SHT_CUDA_INFO"
	.align	4


	//----- nvinfo : EIATTR_REGCOUNT
	.align		4
        /*0000*/ 	.byte	0x04, 0x2f
        /*0002*/ 	.short	(.L_1 - .L_0)
	.align		4
.L_0:
        /*0004*/ 	.word	index@(_Z13cudaMatrixAddPfS_S_ii)
        /*0008*/ 	.word	0x0000000c


	//----- nvinfo : EIATTR_FRAME_SIZE
	.align		4
.L_1:
        /*000c*/ 	.byte	0x04, 0x11
        /*000e*/ 	.short	(.L_3 - .L_2)
	.align		4
.L_2:
        /*0010*/ 	.word	index@(_Z13cudaMatrixAddPfS_S_ii)
        /*0014*/ 	.word	0x00000000


	//----- nvinfo : EIATTR_REGCOUNT
	.align		4
.L_3:
        /*0018*/ 	.byte	0x04, 0x2f
        /*001a*/ 	.short	(.L_5 - .L_4)
	.align		4
.L_4:
        /*001c*/ 	.word	index@(_Z14cudaMatrixMultPfS_S_i)
        /*0020*/ 	.word	0x00000020


	//----- nvinfo : EIATTR_FRAME_SIZE
	.align		4
.L_5:
        /*0024*/ 	.byte	0x04, 0x11
        /*0026*/ 	.short	(.L_7 - .L_6)
	.align		4
.L_6:
        /*0028*/ 	.word	index@(_Z14cudaMatrixMultPfS_S_i)
        /*002c*/ 	.word	0x00000000


	//----- nvinfo : EIATTR_MIN_STACK_SIZE
	.align		4
.L_7:
        /*0030*/ 	.byte	0x04, 0x12
        /*0032*/ 	.short	(.L_9 - .L_8)
	.align		4
.L_8:
        /*0034*/ 	.word	index@(_Z14cudaMatrixMultPfS_S_i)
        /*0038*/ 	.word	0x00000000


	//----- nvinfo : EIATTR_MIN_STACK_SIZE
	.align		4
.L_9:
        /*003c*/ 	.byte	0x04, 0x12
        /*003e*/ 	.short	(.L_11 - .L_10)
	.align		4
.L_10:
        /*0040*/ 	.word	index@(_Z13cudaMatrixAddPfS_S_ii)
        /*0044*/ 	.word	0x00000000
.L_11:


//--------------------- .nv.compat                --------------------------
	.section	.nv.compat,"",@"SHT_CUDA_COMPAT_INFO"
	.align	4
        /*0000*/ 	.byte	0x02, 0x09, 0x00, 0x00, 0x02, 0x02, 0x01, 0x00, 0x02, 0x05, 0x05, 0x00, 0x03, 0x07, 0x01, 0x01
        /*0010*/ 	.byte	0x02, 0x03, 0x00, 0x00, 0x02, 0x06, 0x01, 0x00, 0x04, 0x0b, 0x08, 0x00, 0x09, 0x00, 0x00, 0x00
        /*0020*/ 	.byte	0x00, 0x00, 0x00, 0x00


//--------------------- .nv.info._Z14cudaMatrixMultPfS_S_i --------------------------
	.section	.nv.info._Z14cudaMatrixMultPfS_S_i,"",@"SHT_CUDA_INFO"
	.sectionflags	@""
	.align	4


	//----- nvinfo : EIATTR_CUDA_API_VERSION
	.align		4
        /*0000*/ 	.byte	0x04, 0x37
        /*0002*/ 	.short	(.L_13 - .L_12)
.L_12:
        /*0004*/ 	.word	0x00000082


	//----- nvinfo : EIATTR_KPARAM_INFO
	.align		4
.L_13:
        /*0008*/ 	.byte	0x04, 0x17
        /*000a*/ 	.short	(.L_15 - .L_14)
.L_14:
        /*000c*/ 	.word	0x00000000
        /*0010*/ 	.short	0x0003
        /*0012*/ 	.short	0x0018
        /*0014*/ 	.byte	0x00, 0xf0, 0x11, 0x00


	//----- nvinfo : EIATTR_KPARAM_INFO
	.align		4
.L_15:
        /*0018*/ 	.byte	0x04, 0x17
        /*001a*/ 	.short	(.L_17 - .L_16)
.L_16:
        /*001c*/ 	.word	0x00000000
        /*0020*/ 	.short	0x0002
        /*0022*/ 	.short	0x0010
        /*0024*/ 	.byte	0x00, 0xf5, 0x21, 0x00


	//----- nvinfo : EIATTR_KPARAM_INFO
	.align		4
.L_17:
        /*0028*/ 	.byte	0x04, 0x17
        /*002a*/ 	.short	(.L_19 - .L_18)
.L_18:
        /*002c*/ 	.word	0x00000000
        /*0030*/ 	.short	0x0001
        /*0032*/ 	.short	0x0008
        /*0034*/ 	.byte	0x00, 0xf5, 0x21, 0x00


	//----- nvinfo : EIATTR_KPARAM_INFO
	.align		4
.L_19:
        /*0038*/ 	.byte	0x04, 0x17
        /*003a*/ 	.short	(.L_21 - .L_20)
.L_20:
        /*003c*/ 	.word	0x00000000
        /*0040*/ 	.short	0x0000
        /*0042*/ 	.short	0x0000
        /*0044*/ 	.byte	0x00, 0xf5, 0x21, 0x00


	//----- nvinfo : EIATTR_SPARSE_MMA_MASK
	.align		4
.L_21:
        /*0048*/ 	.byte	0x03, 0x50
        /*004a*/ 	.short	0x0000


	//----- nvinfo : EIATTR_MAXREG_COUNT
	.align		4
        /*004c*/ 	.byte	0x03, 0x1b
        /*004e*/ 	.short	0x00ff


	//----- nvinfo : EIATTR_MERCURY_ISA_VERSION
	.align		4
        /*0050*/ 	.byte	0x03, 0x5f
        /*0052*/ 	.short	0x0101


	//----- nvinfo : EIATTR_VRC_CTA_INIT_COUNT
	.align		4
        /*0054*/ 	.byte	0x02, 0x4a
	.zero		1
	.zero		1


	//----- nvinfo : EIATTR_EXIT_INSTR_OFFSETS
	.align		4
        /*0058*/ 	.byte	0x04, 0x1c
        /*005a*/ 	.short	(.L_23 - .L_22)


	//   ....[0]....
.L_22:
        /*005c*/ 	.word	0x000000e0


	//   ....[1]....
        /*0060*/ 	.word	0x000005e0


	//   ....[2]....
        /*0064*/ 	.word	0x00000820


	//   ....[3]....
        /*0068*/ 	.word	0x000009a0


	//   ....[4]....
        /*006c*/ 	.word	0x00000a70


	//----- nvinfo : EIATTR_CBANK_PARAM_SIZE
	.align		4
.L_23:
        /*0070*/ 	.byte	0x03, 0x19
        /*0072*/ 	.short	0x001c


	//----- nvinfo : EIATTR_PARAM_CBANK
	.align		4
        /*0074*/ 	.byte	0x04, 0x0a
        /*0076*/ 	.short	(.L_25 - .L_24)
	.align		4
.L_24:
        /*0078*/ 	.word	index@(.nv.constant0._Z14cudaMatrixMultPfS_S_i)
        /*007c*/ 	.short	0x0380
        /*007e*/ 	.short	0x001c


	//----- nvinfo : EIATTR_SW_WAR
	.align		4
.L_25:
        /*0080*/ 	.byte	0x04, 0x36
        /*0082*/ 	.short	(.L_27 - .L_26)
.L_26:
        /*0084*/ 	.word	0x00000008
.L_27:


//--------------------- .nv.info._Z13cudaMatrixAddPfS_S_ii --------------------------
	.section	.nv.info._Z13cudaMatrixAddPfS_S_ii,"",@"SHT_CUDA_INFO"
	.sectionflags	@""
	.align	4


	//----- nvinfo : EIATTR_CUDA_API_VERSION
	.align		4
        /*0000*/ 	.byte	0x04, 0x37
        /*0002*/ 	.short	(.L_29 - .L_28)
.L_28:
        /*0004*/ 	.word	0x00000082


	//----- nvinfo : EIATTR_KPARAM_INFO
	.align		4
.L_29:
        /*0008*/ 	.byte	0x04, 0x17
        /*000a*/ 	.short	(.L_31 - .L_30)
.L_30:
        /*000c*/ 	.word	0x00000000
        /*0010*/ 	.short	0x0004
        /*0012*/ 	.short	0x001c
        /*0014*/ 	.byte	0x00, 0xf0, 0x11, 0x00


	//----- nvinfo : EIATTR_KPARAM_INFO
	.align		4
.L_31:
        /*0018*/ 	.byte	0x04, 0x17
        /*001a*/ 	.short	(.L_33 - .L_32)
.L_32:
        /*001c*/ 	.word	0x00000000
        /*0020*/ 	.short	0x0003
        /*0022*/ 	.short	0x0018
        /*0024*/ 	.byte	0x00, 0xf0, 0x11, 0x00


	//----- nvinfo : EIATTR_KPARAM_INFO
	.align		4
.L_33:
        /*0028*/ 	.byte	0x04, 0x17
        /*002a*/ 	.short	(.L_35 - .L_34)
.L_34:
        /*002c*/ 	.word	0x00000000
        /*0030*/ 	.short	0x0002
        /*0032*/ 	.short	0x0010
        /*0034*/ 	.byte	0x00, 0xf5, 0x21, 0x00


	//----- nvinfo : EIATTR_KPARAM_INFO
	.align		4
.L_35:
        /*0038*/ 	.byte	0x04, 0x17
        /*003a*/ 	.short	(.L_37 - .L_36)
.L_36:
        /*003c*/ 	.word	0x00000000
        /*0040*/ 	.short	0x0001
        /*0042*/ 	.short	0x0008
        /*0044*/ 	.byte	0x00, 0xf5, 0x21, 0x00


	//----- nvinfo : EIATTR_KPARAM_INFO
	.align		4
.L_37:
        /*0048*/ 	.byte	0x04, 0x17
        /*004a*/ 	.short	(.L_39 - .L_38)
.L_38:
        /*004c*/ 	.word	0x00000000
        /*0050*/ 	.short	0x0000
        /*0052*/ 	.short	0x0000
        /*0054*/ 	.byte	0x00, 0xf5, 0x21, 0x00


	//----- nvinfo : EIATTR_SPARSE_MMA_MASK
	.align		4
.L_39:
        /*0058*/ 	.byte	0x03, 0x50
        /*005a*/ 	.short	0x0000


	//----- nvinfo : EIATTR_MAXREG_COUNT
	.align		4
        /*005c*/ 	.byte	0x03, 0x1b
        /*005e*/ 	.short	0x00ff


	//----- nvinfo : EIATTR_MERCURY_ISA_VERSION
	.align		4
        /*0060*/ 	.byte	0x03, 0x5f
        /*0062*/ 	.short	0x0101


	//----- nvinfo : EIATTR_VRC_CTA_INIT_COUNT
	.align		4
        /*0064*/ 	.byte	0x02, 0x4a
	.zero		1
	.zero		1


	//----- nvinfo : EIATTR_EXIT_INSTR_OFFSETS
	.align		4
        /*0068*/ 	.byte	0x04, 0x1c
        /*006a*/ 	.short	(.L_41 - .L_40)


	//   ....[0]....
.L_40:
        /*006c*/ 	.word	0x00000160


	//----- nvinfo : EIATTR_CBANK_PARAM_SIZE
	.align		4
.L_41:
        /*0070*/ 	.byte	0x03, 0x19
        /*0072*/ 	.short	0x0020


	//----- nvinfo : EIATTR_PARAM_CBANK
	.align		4
        /*0074*/ 	.byte	0x04, 0x0a
        /*0076*/ 	.short	(.L_43 - .L_42)
	.align		4
.L_42:
        /*0078*/ 	.word	index@(.nv.constant0._Z13cudaMatrixAddPfS_S_ii)
        /*007c*/ 	.short	0x0380
        /*007e*/ 	.short	0x0020


	//----- nvinfo : EIATTR_SW_WAR
	.align		4
.L_43:
        /*0080*/ 	.byte	0x04, 0x36
        /*0082*/ 	.short	(.L_45 - .L_44)
.L_44:
        /*0084*/ 	.word	0x00000008
.L_45:


//--------------------- .nv.callgraph             --------------------------
	.section	.nv.callgraph,"",@"SHT_CUDA_CALLGRAPH"
	.align	4
	.sectionentsize	8
	.align		4
        /*0000*/ 	.word	0x00000000
	.align		4
        /*0004*/ 	.word	0xffffffff
	.align		4
        /*0008*/ 	.word	0x00000000
	.align		4
        /*000c*/ 	.word	0xfffffffe
	.align		4
        /*0010*/ 	.word	0x00000000
	.align		4
        /*0014*/ 	.word	0xfffffffd
	.align		4
        /*0018*/ 	.word	0x00000000
	.align		4
        /*001c*/ 	.word	0xfffffffc


//--------------------- .text._Z14cudaMatrixMultPfS_S_i --------------------------
	.section	.text._Z14cudaMatrixMultPfS_S_i,"ax",@progbits
	.align	128
        .global         _Z14cudaMatrixMultPfS_S_i
        .type           _Z14cudaMatrixMultPfS_S_i,@function
        .size           _Z14cudaMatrixMultPfS_S_i,(.L_x_6 - _Z14cudaMatrixMultPfS_S_i)
        .other          _Z14cudaMatrixMultPfS_S_i,@"STO_CUDA_ENTRY STV_DEFAULT"
_Z14cudaMatrixMultPfS_S_i:
.text._Z14cudaMatrixMultPfS_S_i:
[----:B------:R-:W-:Y:S01]  /*0000*/  LDC R1, c[0x0][0x37c] ;  /* 0x0000df00ff017b82 */ /* 0x000fe20000000800 */
[----:B------:R-:W0:Y:S07]  /*0010*/  S2R R0, SR_TID.X ;  /* 0x0000000000007919 */ /* 0x000e2e0000002100 */
[----:B------:R-:W1:Y:S01]  /*0020*/  S2UR UR4, SR_CTAID.X ;  /* 0x00000000000479c3 */ /* 0x000e620000002500 */
[----:B------:R-:W2:Y:S07]  /*0030*/  LDCU.64 UR6, c[0x0][0x390] ;  /* 0x00007200ff0677ac */ /* 0x000eae0008000a00 */
[----:B------:R-:W1:Y:S02]  /*0040*/  LDC R3, c[0x0][0x398] ;  /* 0x0000e600ff037b82 */ /* 0x000e640000000800 */
[----:B-1----:R-:W-:Y:S01]  /*0050*/  IMAD R5, R3, UR4, RZ ;  /* 0x0000000403057c24 */ /* 0x002fe2000f8e02ff */
[----:B------:R-:W1:Y:S04]  /*0060*/  LDCU.64 UR4, c[0x0][0x358] ;  /* 0x00006b00ff0477ac */ /* 0x000e680008000a00 */
[----:B------:R-:W-:-:S02]  /*0070*/  SHF.R.S32.HI R2, RZ, 0x1f, R5 ;  /* 0x0000001fff027819 */ /* 0x000fc40000011405 */
[----:B0-----:R-:W-:-:S04]  /*0080*/  IADD3 R4, P0, PT, R5, R0, RZ ;  /* 0x0000000005047210 */ /* 0x001fc80007f1e0ff */
[----:B------:R-:W-:Y:S02]  /*0090*/  IADD3.X R7, PT, PT, RZ, R2, RZ, P0, !PT ;  /* 0x00000002ff077210 */ /* 0x000fe400007fe4ff */
[----:B------:R-:W-:Y:S02]  /*00a0*/  ISETP.GE.AND P0, PT, R3, 0x1, PT ;  /* 0x000000010300780c */ /* 0x000fe40003f06270 */
[----:B--2---:R-:W-:-:S04]  /*00b0*/  LEA R10, P1, R4, UR6, 0x2 ;  /* 0x00000006040a7c11 */ /* 0x004fc8000f8210ff */
[----:B------:R-:W-:-:S05]  /*00c0*/  LEA.HI.X R11, R4, UR7, R7, 0x2, P1 ;  /* 0x00000007040b7c11 */ /* 0x000fca00088f1407 */
[----:B-1----:R0:W-:Y:S02]  /*00d0*/  STG.E desc[UR4][R10.64], RZ ;  /* 0x000000ff0a007986 */ /* 0x0021e4000c101904 */
[----:B------:R-:W-:Y:S05]  /*00e0*/  @!P0 EXIT ;  /* 0x000000000000894d */ /* 0x000fea0003800000 */
[C---:B------:R-:W-:Y:S01]  /*00f0*/  ISETP.GE.U32.AND P1, PT, R3.reuse, 0x8, PT ;  /* 0x000000080300780c */ /* 0x040fe20003f26070 */
[----:B------:R-:W-:Y:S01]  /*0100*/  HFMA2 R19, -RZ, RZ, 0, 0 ;  /* 0x00000000ff137431 */ /* 0x000fe200000001ff */
[----:B------:R-:W-:Y:S01]  /*0110*/  LOP3.LUT R4, R3, 0x7, RZ, 0xc0, !PT ;  /* 0x0000000703047812 */ /* 0x000fe200078ec0ff */
[----:B------:R-:W-:-:S03]  /*0120*/  IMAD.MOV.U32 R6, RZ, RZ, RZ ;  /* 0x000000ffff067224 */ /* 0x000fc600078e00ff */
[----:B------:R-:W-:-:S07]  /*0130*/  ISETP.NE.AND P0, PT, R4, RZ, PT ;  /* 0x000000ff0400720c */ /* 0x000fce0003f05270 */
[----:B------:R-:W-:Y:S06]  /*0140*/  @!P1 BRA `(.L_x_0) ;  /* 0x0000000400249947 */ /* 0x000fec0003800000 */
[----:B------:R-:W1:Y:S01]  /*0150*/  LDC.64 R12, c[0x0][0x388] ;  /* 0x0000e200ff0c7b82 */ /* 0x000e620000000a00 */
[C---:B------:R-:W-:Y:S01]  /*0160*/  LOP3.LUT R6, R3.reuse, 0x7ffffff8, RZ, 0xc0, !PT ;  /* 0x7ffffff803067812 */ /* 0x040fe200078ec0ff */
[----:B------:R-:W-:Y:S01]  /*0170*/  IMAD.IADD R7, R0, 0x1, R3 ;  /* 0x0000000100077824 */ /* 0x000fe200078e0203 */
[C---:B------:R-:W-:Y:S01]  /*0180*/  SHF.L.U32 R9, R3.reuse, 0x3, RZ ;  /* 0x0000000303097819 */ /* 0x040fe200000006ff */
[C-C-:B------:R-:W-:Y:S01]  /*0190*/  IMAD R8, R3.reuse, 0x2, R0.reuse ;  /* 0x0000000203087824 */ /* 0x140fe200078e0200 */
[C---:B------:R-:W-:Y:S01]  /*01a0*/  LEA R25, R3.reuse, R0, 0x2 ;  /* 0x0000000003197211 */ /* 0x040fe200078e10ff */
[C-C-:B------:R-:W-:Y:S01]  /*01b0*/  IMAD R24, R3.reuse, 0x3, R0.reuse ;  /* 0x0000000303187824 */ /* 0x140fe200078e0200 */
[----:B------:R-:W-:Y:S01]  /*01c0*/  IADD3 R27, PT, PT, -R6, RZ, RZ ;  /* 0x000000ff061b7210 */ /* 0x000fe20007ffe1ff */
[----:B------:R-:W2:Y:S01]  /*01d0*/  LDC.64 R14, c[0x0][0x380] ;  /* 0x0000e000ff0e7b82 */ /* 0x000ea20000000a00 */
[C-C-:B------:R-:W-:Y:S02]  /*01e0*/  IMAD R26, R3.reuse, 0x5, R0.reuse ;  /* 0x00000005031a7824 */ /* 0x140fe400078e0200 */
[----:B------:R-:W-:-:S02]  /*01f0*/  IMAD R28, R3, 0x6, R0 ;  /* 0x00000006031c7824 */ /* 0x000fc400078e0200 */
[----:B------:R-:W-:Y:S02]  /*0200*/  IMAD R29, R3, 0x7, R0 ;  /* 0x00000007031d7824 */ /* 0x000fe400078e0200 */
[----:B------:R-:W-:Y:S01]  /*0210*/  IMAD.MOV.U32 R19, RZ, RZ, RZ ;  /* 0x000000ffff137224 */ /* 0x000fe200078e00ff */
[----:B-1----:R-:W-:-:S04]  /*0220*/  LEA R12, P1, R0, R12, 0x2 ;  /* 0x0000000c000c7211 */ /* 0x002fc800078210ff */
[----:B------:R-:W-:Y:S02]  /*0230*/  LEA.HI.X R13, R0, R13, RZ, 0x2, P1 ;  /* 0x0000000d000d7211 */ /* 0x000fe400008f14ff */
[----:B--2---:R-:W-:-:S04]  /*0240*/  LEA R18, P2, R5, R14, 0x2 ;  /* 0x0000000e05127211 */ /* 0x004fc800078410ff */
[----:B------:R-:W-:Y:S02]  /*0250*/  LEA.HI.X R15, R5, R15, R2, 0x2, P2 ;  /* 0x0000000f050f7211 */ /* 0x000fe400010f1402 */
[----:B------:R-:W-:-:S05]  /*0260*/  IADD3 R18, P1, PT, R18, 0x10, RZ ;  /* 0x0000001012127810 */ /* 0x000fca0007f3e0ff */
[----:B------:R-:W-:-:S08]  /*0270*/  IMAD.X R15, RZ, RZ, R15, P1 ;  /* 0x000000ffff0f7224 */ /* 0x000fd000008e060f */
.L_x_1:
[----:B------:R-:W-:Y:S01]  /*0280*/  MOV R14, R18 ;  /* 0x00000012000e7202 */ /* 0x000fe20000000f00 */
[----:B------:R-:W2:Y:S01]  /*0290*/  LDG.E R20, desc[UR4][R12.64] ;  /* 0x000000040c147981 */ /* 0x000ea2000c1e1900 */
[----:B------:R-:W1:Y:S03]  /*02a0*/  LDC.64 R16, c[0x0][0x388] ;  /* 0x0000e200ff107b82 */ /* 0x000e660000000a00 */
[----:B------:R-:W2:Y:S02]  /*02b0*/  LDG.E R18, desc[UR4][R14.64+-0x10] ;  /* 0xfffff0040e127981 */ /* 0x000ea4000c1e1900 */
[----:B--2---:R-:W-:Y:S01]  /*02c0*/  FFMA R21, R18, R20, R19 ;  /* 0x0000001412157223 */ /* 0x004fe20000000013 */
[----:B-1----:R-:W-:-:S04]  /*02d0*/  IMAD.WIDE.U32 R18, R7, 0x4, R16 ;  /* 0x0000000407127825 */ /* 0x002fc800078e0010 */
[----:B------:R1:W-:Y:S04]  /*02e0*/  STG.E desc[UR4][R10.64], R21 ;  /* 0x000000150a007986 */ /* 0x0003e8000c101904 */
[----:B------:R-:W2:Y:S04]  /*02f0*/  LDG.E R18, desc[UR4][R18.64] ;  /* 0x0000000412127981 */ /* 0x000ea8000c1e1900 */
        /* <DEDUP_REMOVED lines=22> */
[----:B------:R-:W-:-:S04]  /*0460*/  IMAD.WIDE.U32 R22, R28, 0x4, R16 ;  /* 0x000000041c167825 */ /* 0x000fc800078e0010 */
[----:B------:R2:W-:Y:S04]  /*0470*/  STG.E desc[UR4][R10.64], R20 ;  /* 0x000000140a007986 */ /* 0x0005e8000c101904 */
[----:B------:R-:W3:Y:S04]  /*0480*/  LDG.E R22, desc[UR4][R22.64] ;  /* 0x0000000416167981 */ /* 0x000ee8000c1e1900 */
[----:B------:R-:W3:Y:S01]  /*0490*/  LDG.E R19, desc[UR4][R14.64+0x8] ;  /* 0x000008040e137981 */ /* 0x000ee2000c1e1900 */
[----:B------:R-:W-:-:S04]  /*04a0*/  IMAD.WIDE.U32 R16, R29, 0x4, R16 ;  /* 0x000000041d107825 */ /* 0x000fc800078e0010 */
[----:B---3--:R-:W-:-:S05]  /*04b0*/  FFMA R21, R19, R22, R20 ;  /* 0x0000001613157223 */ /* 0x008fca0000000014 */
[----:B------:R2:W-:Y:S04]  /*04c0*/  STG.E desc[UR4][R10.64], R21 ;  /* 0x000000150a007986 */ /* 0x0005e8000c101904 */
[----:B------:R-:W3:Y:S04]  /*04d0*/  LDG.E R16, desc[UR4][R16.64] ;  /* 0x0000000410107981 */ /* 0x000ee8000c1e1900 */
[----:B-1----:R-:W3:Y:S01]  /*04e0*/  LDG.E R18, desc[UR4][R14.64+0xc] ;  /* 0x00000c040e127981 */ /* 0x002ee2000c1e1900 */
[----:B------:R-:W-:Y:S01]  /*04f0*/  VIADD R27, R27, 0x8 ;  /* 0x000000081b1b7836 */ /* 0x000fe20000000000 */
[C---:B------:R-:W-:Y:S01]  /*0500*/  IADD3 R7, PT, PT, R9.reuse, R7, RZ ;  /* 0x0000000709077210 */ /* 0x040fe20007ffe0ff */
[C---:B------:R-:W-:Y:S01]  /*0510*/  IMAD.WIDE.U32 R12, R9.reuse, 0x4, R12 ;  /* 0x00000004090c7825 */ /* 0x040fe200078e000c */
[----:B------:R-:W-:-:S02]  /*0520*/  IADD3 R24, PT, PT, R9, R24, RZ ;  /* 0x0000001809187210 */ /* 0x000fc40007ffe0ff */
[C---:B------:R-:W-:Y:S01]  /*0530*/  IADD3 R25, PT, PT, R9.reuse, R25, RZ ;  /* 0x0000001909197210 */ /* 0x040fe20007ffe0ff */
[C---:B------:R-:W-:Y:S01]  /*0540*/  IMAD.IADD R8, R9.reuse, 0x1, R8 ;  /* 0x0000000109087824 */ /* 0x040fe200078e0208 */
[C---:B------:R-:W-:Y:S01]  /*0550*/  IADD3 R28, PT, PT, R9.reuse, R28, RZ ;  /* 0x0000001c091c7210 */ /* 0x040fe20007ffe0ff */
[C---:B------:R-:W-:Y:S01]  /*0560*/  IMAD.IADD R26, R9.reuse, 0x1, R26 ;  /* 0x00000001091a7824 */ /* 0x040fe200078e021a */
[----:B------:R-:W-:Y:S01]  /*0570*/  IADD3 R29, PT, PT, R9, R29, RZ ;  /* 0x0000001d091d7210 */ /* 0x000fe20007ffe0ff */
[----:B---3--:R-:W-:Y:S01]  /*0580*/  FFMA R19, R18, R16, R21 ;  /* 0x0000001012137223 */ /* 0x008fe20000000015 */
[----:B------:R-:W-:-:S04]  /*0590*/  IADD3 R18, P1, PT, R14, 0x20, RZ ;  /* 0x000000200e127810 */ /* 0x000fc80007f3e0ff */
[----:B------:R-:W-:Y:S02]  /*05a0*/  IADD3.X R15, PT, PT, RZ, R15, RZ, P1, !PT ;  /* 0x0000000fff0f7210 */ /* 0x000fe40000ffe4ff */
[----:B------:R-:W-:Y:S01]  /*05b0*/  ISETP.NE.AND P1, PT, R27, RZ, PT ;  /* 0x000000ff1b00720c */ /* 0x000fe20003f25270 */
[----:B------:R2:W-:-:S12]  /*05c0*/  STG.E desc[UR4][R10.64], R19 ;  /* 0x000000130a007986 */ /* 0x0005d8000c101904 */
[----:B--2---:R-:W-:Y:S05]  /*05d0*/  @P1 BRA `(.L_x_1) ;  /* 0xfffffffc00281947 */ /* 0x004fea000383ffff */
.L_x_0:
[----:B------:R-:W-:Y:S05]  /*05e0*/  @!P0 EXIT ;  /* 0x000000000000894d */ /* 0x000fea0003800000 */
[----:B------:R-:W-:Y:S02]  /*05f0*/  ISETP.GE.U32.AND P1, PT, R4, 0x4, PT ;  /* 0x000000040400780c */ /* 0x000fe40003f26070 */
[----:B------:R-:W-:-:S04]  /*0600*/  LOP3.LUT R18, R3, 0x3, RZ, 0xc0, !PT ;  /* 0x0000000303127812 */ /* 0x000fc800078ec0ff */
[----:B------:R-:W-:-:S07]  /*0610*/  ISETP.NE.AND P0, PT, R18, RZ, PT ;  /* 0x000000ff1200720c */ /* 0x000fce0003f05270 */
[----:B------:R-:W-:Y:S06]  /*0620*/  @!P1 BRA `(.L_x_2) ;  /* 0x00000000007c9947 */ /* 0x000fec0003800000 */
[----:B------:R-:W1:Y:S01]  /*0630*/  LDC.64 R8, c[0x0][0x380] ;  /* 0x0000e000ff087b82 */ /* 0x000e620000000a00 */
[----:B------:R-:W-:Y:S01]  /*0640*/  IADD3 R4, P1, PT, R5, R6, RZ ;  /* 0x0000000605047210 */ /* 0x000fe20007f3e0ff */
[----:B------:R-:W-:-:S04]  /*0650*/  IMAD R7, R6, R3, R0 ;  /* 0x0000000306077224 */ /* 0x000fc800078e0200 */
[----:B------:R-:W-:Y:S02]  /*0660*/  IMAD.X R16, RZ, RZ, R2, P1 ;  /* 0x000000ffff107224 */ /* 0x000fe400008e0602 */
[----:B------:R-:W2:Y:S01]  /*0670*/  LDC.64 R12, c[0x0][0x388] ;  /* 0x0000e200ff0c7b82 */ /* 0x000ea20000000a00 */
[----:B-1----:R-:W-:-:S04]  /*0680*/  LEA R8, P1, R4, R8, 0x2 ;  /* 0x0000000804087211 */ /* 0x002fc800078210ff */
[----:B------:R-:W-:Y:S01]  /*0690*/  LEA.HI.X R9, R4, R9, R16, 0x2, P1 ;  /* 0x0000000904097211 */ /* 0x000fe200008f1410 */
[----:B--2---:R-:W-:-:S04]  /*06a0*/  IMAD.WIDE.U32 R14, R7, 0x4, R12 ;  /* 0x00000004070e7825 */ /* 0x004fc800078e000c */
[----:B------:R-:W2:Y:S04]  /*06b0*/  LDG.E R4, desc[UR4][R8.64] ;  /* 0x0000000408047981 */ /* 0x000ea8000c1e1900 */
[----:B------:R-:W2:Y:S01]  /*06c0*/  LDG.E R14, desc[UR4][R14.64] ;  /* 0x000000040e0e7981 */ /* 0x000ea2000c1e1900 */
[----:B------:R-:W-:-:S05]  /*06d0*/  IADD3 R7, PT, PT, R7, R3, RZ ;  /* 0x0000000307077210 */ /* 0x000fca0007ffe0ff */
[----:B------:R-:W-:-:S04]  /*06e0*/  IMAD.WIDE.U32 R16, R7, 0x4, R12 ;  /* 0x0000000407107825 */ /* 0x000fc800078e000c */
[----:B--2---:R-:W-:-:S05]  /*06f0*/  FFMA R19, R4, R14, R19 ;  /* 0x0000000e04137223 */ /* 0x004fca0000000013 */
[----:B------:R1:W-:Y:S04]  /*0700*/  STG.E desc[UR4][R10.64], R19 ;  /* 0x000000130a007986 */ /* 0x0003e8000c101904 */
[----:B------:R-:W2:Y:S04]  /*0710*/  LDG.E R16, desc[UR4][R16.64] ;  /* 0x0000000410107981 */ /* 0x000ea8000c1e1900 */
[----:B------:R-:W2:Y:S01]  /*0720*/  LDG.E R4, desc[UR4][R8.64+0x4] ;  /* 0x0000040408047981 */ /* 0x000ea2000c1e1900 */
[----:B------:R-:W-:-:S05]  /*0730*/  IADD3 R22, PT, PT, R7, R3, RZ ;  /* 0x0000000307167210 */ /* 0x000fca0007ffe0ff */
[----:B------:R-:W-:-:S04]  /*0740*/  IMAD.WIDE.U32 R20, R22, 0x4, R12 ;  /* 0x0000000416147825 */ /* 0x000fc800078e000c */
[----:B--2---:R-:W-:-:S05]  /*0750*/  FFMA R7, R4, R16, R19 ;  /* 0x0000001004077223 */ /* 0x004fca0000000013 */
[----:B------:R2:W-:Y:S04]  /*0760*/  STG.E desc[UR4][R10.64], R7 ;  /* 0x000000070a007986 */ /* 0x0005e8000c101904 */
[----:B------:R-:W3:Y:S04]  /*0770*/  LDG.E R20, desc[UR4][R20.64] ;  /* 0x0000000414147981 */ /* 0x000ee8000c1e1900 */
[----:B------:R-:W3:Y:S01]  /*0780*/  LDG.E R4, desc[UR4][R8.64+0x8] ;  /* 0x0000080408047981 */ /* 0x000ee2000c1e1900 */
[----:B------:R-:W-:-:S04]  /*0790*/  IMAD.IADD R23, R22, 0x1, R3 ;  /* 0x0000000116177824 */ /* 0x000fc800078e0203 */
[----:B------:R-:W-:-:S04]  /*07a0*/  IMAD.WIDE.U32 R12, R23, 0x4, R12 ;  /* 0x00000004170c7825 */ /* 0x000fc800078e000c */
[----:B---3--:R-:W-:-:S05]  /*07b0*/  FFMA R15, R4, R20, R7 ;  /* 0x00000014040f7223 */ /* 0x008fca0000000007 */
[----:B------:R2:W-:Y:S04]  /*07c0*/  STG.E desc[UR4][R10.64], R15 ;  /* 0x0000000f0a007986 */ /* 0x0005e8000c101904 */
[----:B------:R-:W1:Y:S04]  /*07d0*/  LDG.E R4, desc[UR4][R8.64+0xc] ;  /* 0x00000c0408047981 */ /* 0x000e68000c1e1900 */
[----:B------:R-:W1:Y:S01]  /*07e0*/  LDG.E R12, desc[UR4][R12.64] ;  /* 0x000000040c0c7981 */ /* 0x000e62000c1e1900 */
[----:B------:R-:W-:Y:S01]  /*07f0*/  IADD3 R6, PT, PT, R6, 0x4, RZ ;  /* 0x0000000406067810 */ /* 0x000fe20007ffe0ff */
[----:B-1----:R-:W-:-:S05]  /*0800*/  FFMA R19, R4, R12, R15 ;  /* 0x0000000c04137223 */ /* 0x002fca000000000f */
[----:B------:R2:W-:Y:S02]  /*0810*/  STG.E desc[UR4][R10.64], R19 ;  /* 0x000000130a007986 */ /* 0x0005e4000c101904 */
.L_x_2:
[----:B------:R-:W-:Y:S05]  /*0820*/  @!P0 EXIT ;  /* 0x000000000000894d */ /* 0x000fea0003800000 */
[----:B------:R-:W-:Y:S02]  /*0830*/  ISETP.NE.AND P1, PT, R18, 0x1, PT ;  /* 0x000000011200780c */ /* 0x000fe40003f25270 */
[----:B------:R-:W-:-:S04]  /*0840*/  LOP3.LUT R4, R3, 0x1, RZ, 0xc0, !PT ;  /* 0x0000000103047812 */ /* 0x000fc800078ec0ff */
[----:B------:R-:W-:-:S07]  /*0850*/  ISETP.NE.U32.AND P0, PT, R4, 0x1, PT ;  /* 0x000000010400780c */ /* 0x000fce0003f05070 */
[----:B------:R-:W-:Y:S06]  /*0860*/  @!P1 BRA `(.L_x_3) ;  /* 0x00000000004c9947 */ /* 0x000fec0003800000 */
[----:B------:R-:W1:Y:S01]  /*0870*/  LDC.64 R8, c[0x0][0x380] ;  /* 0x0000e000ff087b82 */ /* 0x000e620000000a00 */
[----:B------:R-:W-:Y:S01]  /*0880*/  IADD3 R4, P1, PT, R5, R6, RZ ;  /* 0x0000000605047210 */ /* 0x000fe20007f3e0ff */
[----:B------:R-:W-:-:S03]  /*0890*/  IMAD R16, R6, R3, R0 ;  /* 0x0000000306107224 */ /* 0x000fc600078e0200 */
[----:B--2---:R-:W-:-:S03]  /*08a0*/  IADD3.X R7, PT, PT, RZ, R2, RZ, P1, !PT ;  /* 0x00000002ff077210 */ /* 0x004fc60000ffe4ff */
[----:B------:R-:W2:Y:S01]  /*08b0*/  LDC.64 R12, c[0x0][0x388] ;  /* 0x0000e200ff0c7b82 */ /* 0x000ea20000000a00 */
[----:B-1----:R-:W-:-:S04]  /*08c0*/  LEA R8, P1, R4, R8, 0x2 ;  /* 0x0000000804087211 */ /* 0x002fc800078210ff */
[----:B------:R-:W-:Y:S01]  /*08d0*/  LEA.HI.X R9, R4, R9, R7, 0x2, P1 ;  /* 0x0000000904097211 */ /* 0x000fe200008f1407 */
[----:B--2---:R-:W-:-:S04]  /*08e0*/  IMAD.WIDE.U32 R14, R16, 0x4, R12 ;  /* 0x00000004100e7825 */ /* 0x004fc800078e000c */
[----:B------:R-:W2:Y:S04]  /*08f0*/  LDG.E R4, desc[UR4][R8.64] ;  /* 0x0000000408047981 */ /* 0x000ea8000c1e1900 */
[----:B------:R-:W2:Y:S01]  /*0900*/  LDG.E R14, desc[UR4][R14.64] ;  /* 0x000000040e0e7981 */ /* 0x000ea2000c1e1900 */
[----:B------:R-:W-:-:S04]  /*0910*/  IMAD.IADD R17, R16, 0x1, R3 ;  /* 0x0000000110117824 */ /* 0x000fc800078e0203 */
[----:B------:R-:W-:-:S04]  /*0920*/  IMAD.WIDE.U32 R12, R17, 0x4, R12 ;  /* 0x00000004110c7825 */ /* 0x000fc800078e000c */
[----:B--2---:R-:W-:-:S05]  /*0930*/  FFMA R7, R4, R14, R19 ;  /* 0x0000000e04077223 */ /* 0x004fca0000000013 */
[----:B------:R1:W-:Y:S04]  /*0940*/  STG.E desc[UR4][R10.64], R7 ;  /* 0x000000070a007986 */ /* 0x0003e8000c101904 */
[----:B------:R-:W2:Y:S04]  /*0950*/  LDG.E R4, desc[UR4][R8.64+0x4] ;  /* 0x0000040408047981 */ /* 0x000ea8000c1e1900 */
[----:B------:R-:W2:Y:S01]  /*0960*/  LDG.E R12, desc[UR4][R12.64] ;  /* 0x000000040c0c7981 */ /* 0x000ea2000c1e1900 */
[----:B------:R-:W-:Y:S01]  /*0970*/  IADD3 R6, PT, PT, R6, 0x2, RZ ;  /* 0x0000000206067810 */ /* 0x000fe20007ffe0ff */
[----:B--2---:R-:W-:-:S05]  /*0980*/  FFMA R19, R4, R12, R7 ;  /* 0x0000000c04137223 */ /* 0x004fca0000000007 */
[----:B------:R1:W-:Y:S02]  /*0990*/  STG.E desc[UR4][R10.64], R19 ;  /* 0x000000130a007986 */ /* 0x0003e4000c101904 */
.L_x_3:
[----:B------:R-:W-:Y:S05]  /*09a0*/  @P0 EXIT ;  /* 0x000000000000094d */ /* 0x000fea0003800000 */
[----:B------:R-:W3:Y:S01]  /*09b0*/  LDC.64 R12, c[0x0][0x380] ;  /* 0x0000e000ff0c7b82 */ /* 0x000ee20000000a00 */
[----:B------:R-:W-:Y:S01]  /*09c0*/  IADD3 R5, P0, PT, R5, R6, RZ ;  /* 0x0000000605057210 */ /* 0x000fe20007f1e0ff */
[----:B------:R-:W-:-:S03]  /*09d0*/  IMAD R3, R6, R3, R0 ;  /* 0x0000000306037224 */ /* 0x000fc600078e0200 */
[----:B------:R-:W-:-:S03]  /*09e0*/  IADD3.X R0, PT, PT, RZ, R2, RZ, P0, !PT ;  /* 0x00000002ff007210 */ /* 0x000fc600007fe4ff */
[----:B------:R-:W4:Y:S01]  /*09f0*/  LDC.64 R8, c[0x0][0x388] ;  /* 0x0000e200ff087b82 */ /* 0x000f220000000a00 */
[----:B---3--:R-:W-:-:S04]  /*0a00*/  LEA R4, P0, R5, R12, 0x2 ;  /* 0x0000000c05047211 */ /* 0x008fc800078010ff */
[----:B------:R-:W-:Y:S01]  /*0a10*/  LEA.HI.X R5, R5, R13, R0, 0x2, P0 ;  /* 0x0000000d05057211 */ /* 0x000fe200000f1400 */
[----:B----4-:R-:W-:-:S04]  /*0a20*/  IMAD.WIDE.U32 R2, R3, 0x4, R8 ;  /* 0x0000000403027825 */ /* 0x010fc800078e0008 */
[----:B------:R-:W1:Y:S04]  /*0a30*/  LDG.E R4, desc[UR4][R4.64] ;  /* 0x0000000404047981 */ /* 0x000e68000c1e1900 */
[----:B------:R-:W1:Y:S02]  /*0a40*/  LDG.E R2, desc[UR4][R2.64] ;  /* 0x0000000402027981 */ /* 0x000e64000c1e1900 */
[----:B-12---:R-:W-:-:S05]  /*0a50*/  FFMA R19, R4, R2, R19 ;  /* 0x0000000204137223 */ /* 0x006fca0000000013 */
[----:B------:R-:W-:Y:S01]  /*0a60*/  STG.E desc[UR4][R10.64], R19 ;  /* 0x000000130a007986 */ /* 0x000fe2000c101904 */
[----:B------:R-:W-:Y:S05]  /*0a70*/  EXIT ;  /* 0x000000000000794d */ /* 0x000fea0003800000 */
.L_x_4:
[----:B------:R-:W-:-:S00]  /*0a80*/  BRA `(.L_x_4) ;  /* 0xfffffffc00fc7947 */ /* 0x000fc0000383ffff */
[----:B------:R-:W-:-:S00]  /*0a90*/  NOP ;  /* 0x0000000000007918 */ /* 0x000fc00000000000 */
        /* <DEDUP_REMOVED lines=14> */
.L_x_6:


//--------------------- .text._Z13cudaMatrixAddPfS_S_ii --------------------------
	.section	.text._Z13cudaMatrixAddPfS_S_ii,"ax",@progbits
	.align	128
        .global         _Z13cudaMatrixAddPfS_S_ii
        .type           _Z13cudaMatrixAddPfS_S_ii,@function
        .size           _Z13cudaMatrixAddPfS_S_ii,(.L_x_7 - _Z13cudaMatrixAddPfS_S_ii)
        .other          _Z13cudaMatrixAddPfS_S_ii,@"STO_CUDA_ENTRY STV_DEFAULT"
_Z13cudaMatrixAddPfS_S_ii:
.text._Z13cudaMatrixAddPfS_S_ii:
[----:B------:R-:W-:Y:S01]  /*0000*/  LDC R1, c[0x0][0x37c] ;  /* 0x0000df00ff017b82 */ /* 0x000fe20000000800 */
[----:B------:R-:W0:Y:S07]  /*0010*/  S2R R3, SR_TID.X ;  /* 0x0000000000037919 */ /* 0x000e2e0000002100 */
[----:B------:R-:W1:Y:S01]  /*0020*/  S2UR UR4, SR_CTAID.X ;  /* 0x00000000000479c3 */ /* 0x000e620000002500 */
[----:B------:R-:W2:Y:S01]  /*0030*/  LDCU.128 UR8, c[0x0][0x380] ;  /* 0x00007000ff0877ac */ /* 0x000ea20008000c00 */
[----:B------:R-:W3:Y:S06]  /*0040*/  LDCU.64 UR6, c[0x0][0x390] ;  /* 0x00007200ff0677ac */ /* 0x000eec0008000a00 */
[----:B------:R-:W1:Y:S02]  /*0050*/  LDC R0, c[0x0][0x39c] ;  /* 0x0000e700ff007b82 */ /* 0x000e640000000800 */
[----:B-1----:R-:W-:Y:S01]  /*0060*/  IMAD R0, R0, UR4, RZ ;  /* 0x0000000400007c24 */ /* 0x002fe2000f8e02ff */
[----:B------:R-:W1:Y:S04]  /*0070*/  LDCU.64 UR4, c[0x0][0x358] ;  /* 0x00006b00ff0477ac */ /* 0x000e680008000a00 */
[----:B0-----:R-:W-:-:S04]  /*0080*/  IADD3 R3, P0, PT, R0, R3, RZ ;  /* 0x0000000300037210 */ /* 0x001fc80007f1e0ff */
[----:B------:R-:W-:Y:S01]  /*0090*/  LEA.HI.X.SX32 R0, R0, RZ, 0x1, P0 ;  /* 0x000000ff00007211 */ /* 0x000fe200000f0eff */
[----:B------:R-:W-:-:S03]  /*00a0*/  IMAD.SHL.U32 R6, R3, 0x4, RZ ;  /* 0x0000000403067824 */ /* 0x000fc600078e00ff */
[----:B------:R-:W-:Y:S02]  /*00b0*/  SHF.L.U64.HI R0, R3, 0x2, R0 ;  /* 0x0000000203007819 */ /* 0x000fe40000010200 */
[C---:B--2---:R-:W-:Y:S02]  /*00c0*/  IADD3 R4, P1, PT, R6.reuse, UR10, RZ ;  /* 0x0000000a06047c10 */ /* 0x044fe4000ff3e0ff */
[----:B------:R-:W-:Y:S02]  /*00d0*/  IADD3 R2, P0, PT, R6, UR8, RZ ;  /* 0x0000000806027c10 */ /* 0x000fe4000ff1e0ff */
[C---:B------:R-:W-:Y:S02]  /*00e0*/  IADD3.X R5, PT, PT, R0.reuse, UR11, RZ, P1, !PT ;  /* 0x0000000b00057c10 */ /* 0x040fe40008ffe4ff */
[----:B------:R-:W-:-:S04]  /*00f0*/  IADD3.X R3, PT, PT, R0, UR9, RZ, P0, !PT ;  /* 0x0000000900037c10 */ /* 0x000fc800087fe4ff */
[----:B-1----:R-:W2:Y:S04]  /*0100*/  LDG.E R5, desc[UR4][R4.64] ;  /* 0x0000000404057981 */ /* 0x002ea8000c1e1900 */
[----:B------:R-:W2:Y:S01]  /*0110*/  LDG.E R2, desc[UR4][R2.64] ;  /* 0x0000000402027981 */ /* 0x000ea2000c1e1900 */
[----:B---3--:R-:W-:-:S04]  /*0120*/  IADD3 R6, P0, PT, R6, UR6, RZ ;  /* 0x0000000606067c10 */ /* 0x008fc8000ff1e0ff */
[----:B------:R-:W-:Y:S01]  /*0130*/  IADD3.X R7, PT, PT, R0, UR7, RZ, P0, !PT ;  /* 0x0000000700077c10 */ /* 0x000fe200087fe4ff */
[----:B--2---:R-:W-:-:S05]  /*0140*/  FADD R9, R2, R5 ;  /* 0x0000000502097221 */ /* 0x004fca0000000000 */
[----:B------:R-:W-:Y:S01]  /*0150*/  STG.E desc[UR4][R6.64], R9 ;  /* 0x0000000906007986 */ /* 0x000fe2000c101904 */
[----:B------:R-:W-:Y:S05]  /*0160*/  EXIT ;  /* 0x000000000000794d */ /* 0x000fea0003800000 */
.L_x_5:
        /* <DEDUP_REMOVED lines=9> */
.L_x_7:


//--------------------- .nv.shared.reserved.0     --------------------------
	.section	.nv.shared.reserved.0,"aw",@nobits
	.weak		__nv_reservedSMEM_offset_0_alias
	.size		__nv_reservedSMEM_offset_0_alias, 0, 64
	.other		__nv_reservedSMEM_offset_0_alias,@"STO_CUDA_RESERVED_SHARED STV_DEFAULT"
__nv_reservedSMEM_offset_0_alias:
	.zero		0
	.zero		64


//--------------------- .nv.constant0._Z14cudaMatrixMultPfS_S_i --------------------------
	.section	.nv.constant0._Z14cudaMatrixMultPfS_S_i,"a",@progbits
	.sectionflags	@""
	.align	4
.nv.constant0._Z14cudaMatrixMultPfS_S_i:
	.zero		924


//--------------------- .nv.constant0._Z13cudaMatrixAddPfS_S_ii --------------------------
	.section	.nv.constant0._Z13cudaMatrixAddPfS_S_ii,"a",@progbits
	.sectionflags	@""
	.align	4
.nv.constant0._Z13cudaMatrixAddPfS_S_ii:
	.zero		928


//--------------------- SYMBOLS --------------------------

	.type		.nv.reservedSmem.offset0,@object
	.size		.nv.reservedSmem.offset0,0x4
